//
// Generated by NVIDIA NVVM Compiler
//
// Compiler Build ID: CL-36424714
// Cuda compilation tools, release 13.0, V13.0.88
// Based on NVVM 20.0.0
//

.version 9.0
.target sm_100
.address_size 64

	// .globl	_Z3add7Myarray

.visible .entry _Z3add7Myarray(
	.param .align 8 .b8 _Z3add7Myarray_param_0[24]
)
{
	.reg .pred 	%p<7>;
	.reg .b32 	%r<31>;
	.reg .b32 	%f<11>;
	.reg .b64 	%rd<11>;

	ld.param.u32 	%r1, [_Z3add7Myarray_param_0];
	ld.param.u64 	%rd2, [_Z3add7Myarray_param_0+16];
	cvta.to.global.u64 	%rd1, %rd2;
	mov.u32 	%r13, %ctaid.x;
	mov.u32 	%r14, %ntid.x;
	mov.u32 	%r15, %tid.x;
	mad.lo.s32 	%r29, %r13, %r14, %r15;
	mov.u32 	%r16, %nctaid.x;
	mul.lo.s32 	%r3, %r14, %r16;
	setp.ge.s32 	%p1, %r29, %r1;
	@%p1 bra 	$L__BB0_7;
	add.s32 	%r17, %r29, %r3;
	max.s32 	%r18, %r1, %r17;
	setp.lt.s32 	%p2, %r17, %r1;
	selp.u32 	%r19, 1, 0, %p2;
	add.s32 	%r20, %r17, %r19;
	sub.s32 	%r21, %r18, %r20;
	div.u32 	%r22, %r21, %r3;
	add.s32 	%r4, %r22, %r19;
	and.b32  	%r23, %r4, 3;
	setp.eq.s32 	%p3, %r23, 3;
	@%p3 bra 	$L__BB0_4;
	add.s32 	%r24, %r4, 1;
	and.b32  	%r25, %r24, 3;
	neg.s32 	%r27, %r25;
$L__BB0_3:
	.pragma "nounroll";
	mul.wide.s32 	%rd3, %r29, 4;
	add.s64 	%rd4, %rd1, %rd3;
	ld.global.f32 	%f1, [%rd4];
	add.f32 	%f2, %f1, %f1;
	st.global.f32 	[%rd4], %f2;
	add.s32 	%r29, %r29, %r3;
	add.s32 	%r27, %r27, 1;
	setp.ne.s32 	%p4, %r27, 0;
	@%p4 bra 	$L__BB0_3;
$L__BB0_4:
	setp.lt.u32 	%p5, %r4, 3;
	@%p5 bra 	$L__BB0_7;
	mul.wide.s32 	%rd7, %r3, 4;
	shl.b32 	%r26, %r3, 2;
$L__BB0_6:
	mul.wide.s32 	%rd5, %r29, 4;
	add.s64 	%rd6, %rd1, %rd5;
	ld.global.f32 	%f3, [%rd6];
	add.f32 	%f4, %f3, %f3;
	st.global.f32 	[%rd6], %f4;
	add.s64 	%rd8, %rd6, %rd7;
	ld.global.f32 	%f5, [%rd8];
	add.f32 	%f6, %f5, %f5;
	st.global.f32 	[%rd8], %f6;
	add.s64 	%rd9, %rd8, %rd7;
	ld.global.f32 	%f7, [%rd9];
	add.f32 	%f8, %f7, %f7;
	st.global.f32 	[%rd9], %f8;
	add.s64 	%rd10, %rd9, %rd7;
	ld.global.f32 	%f9, [%rd10];
	add.f32 	%f10, %f9, %f9;
	st.global.f32 	[%rd10], %f10;
	add.s32 	%r29, %r26, %r29;
	setp.lt.s32 	%p6, %r29, %r1;
	@%p6 bra 	$L__BB0_6;
$L__BB0_7:
	ret;

}


// ===== COMPILED SASS (sm_100) =====

	.target	sm_100

	.elftype	@"ET_EXEC"


//--------------------- .note.nv.tkinfo           --------------------------
	.section	.note.nv.tkinfo,"",@"SHT_NOTE"
	.sectionflags	@"SHF_NOTE_NV_TKINFO"
	.tkinfo
        /*0018*/ 	.word	0x00000002
        /*0030*/ 	.string	""
        /*0030*/ 	.string	"ptxas"
        /*0030*/ 	.string	"Cuda compilation tools, release 13.0, V13.0.88"
        /*0030*/ 	.string	"Build cuda_13.0.r13.0/compiler.36424714_0"
        /*0030*/ 	.string	"-arch sm_100 -m 64 "



//--------------------- .note.nv.cuinfo           --------------------------
	.section	.note.nv.cuinfo,"",@"SHT_NOTE"
	.sectionflags	@"SHF_NOTE_NV_CUINFO"
        /*0018*/ 	.short	0x0002
        /*001a*/ 	.short	0x0064
        /*001c*/ 	.short	0x0082
	.zero		2


//--------------------- .nv.info                  --------------------------
	.section	.nv.info,"",@"SHT_CUDA_INFO"
	.align	4


	//----- nvinfo : EIATTR_REGCOUNT
	.align		4
        /*0000*/ 	.byte	0x04, 0x2f
        /*0002*/ 	.short	(.L_1 - .L_0)
	.align		4
.L_0:
        /*0004*/ 	.word	index@(_Z3add7Myarray)
        /*0008*/ 	.word	0x00000018


	//----- nvinfo : EIATTR_FRAME_SIZE
	.align		4
.L_1:
        /*000c*/ 	.byte	0x04, 0x11
        /*000e*/ 	.short	(.L_3 - .L_2)
	.align		4
.L_2:
        /*0010*/ 	.word	index@(_Z3add7Myarray)
        /*0014*/ 	.word	0x00000000


	//----- nvinfo : EIATTR_MIN_STACK_SIZE
	.align		4
.L_3:
        /*0018*/ 	.byte	0x04, 0x12
        /*001a*/ 	.short	(.L_5 - .L_4)
	.align		4
.L_4:
        /*001c*/ 	.word	index@(_Z3add7Myarray)
        /*0020*/ 	.word	0x00000000
.L_5:


//--------------------- .nv.compat                --------------------------
	.section	.nv.compat,"",@"SHT_CUDA_COMPAT_INFO"
	.align	4
        /*0000*/ 	.byte	0x02, 0x09, 0x00, 0x00, 0x02, 0x02, 0x01, 0x00, 0x02, 0x05, 0x05, 0x00, 0x03, 0x07, 0x01, 0x01
        /*0010*/ 	.byte	0x02, 0x03, 0x00, 0x00, 0x02, 0x06, 0x01, 0x00, 0x04, 0x0b, 0x08, 0x00, 0x09, 0x00, 0x00, 0x00
        /*0020*/ 	.byte	0x00, 0x00, 0x00, 0x00


//--------------------- .nv.info._Z3add7Myarray   --------------------------
	.section	.nv.info._Z3add7Myarray,"",@"SHT_CUDA_INFO"
	.sectionflags	@""
	.align	4


	//----- nvinfo : EIATTR_CUDA_API_VERSION
	.align		4
        /*0000*/ 	.byte	0x04, 0x37
        /*0002*/ 	.short	(.L_7 - .L_6)
.L_6:
        /*0004*/ 	.word	0x00000082


	//----- nvinfo : EIATTR_KPARAM_INFO
	.align		4
.L_7:
        /*0008*/ 	.byte	0x04, 0x17
        /*000a*/ 	.short	(.L_9 - .L_8)
.L_8:
        /*000c*/ 	.word	0x00000000
        /*0010*/ 	.short	0x0000
        /*0012*/ 	.short	0x0000
        /*0014*/ 	.byte	0x00, 0xf0, 0x61, 0x00


	//----- nvinfo : EIATTR_SPARSE_MMA_MASK
	.align		4
.L_9:
        /*0018*/ 	.byte	0x03, 0x50
        /*001a*/ 	.short	0x0000


	//----- nvinfo : EIATTR_MAXREG_COUNT
	.align		4
        /*001c*/ 	.byte	0x03, 0x1b
        /*001e*/ 	.short	0x00ff


	//----- nvinfo : EIATTR_MERCURY_ISA_VERSION
	.align		4
        /*0020*/ 	.byte	0x03, 0x5f
        /*0022*/ 	.short	0x0101


	//----- nvinfo : EIATTR_VRC_CTA_INIT_COUNT
	.align		4
        /*0024*/ 	.byte	0x02, 0x4a
	.zero		1
	.zero		1


	//----- nvinfo : EIATTR_EXIT_INSTR_OFFSETS
	.align		4
        /*0028*/ 	.byte	0x04, 0x1c
        /*002a*/ 	.short	(.L_11 - .L_10)


	//   ....[0]....
.L_10:
        /*002c*/ 	.word	0x00000090


	//   ....[1]....
        /*0030*/ 	.word	0x00000360


	//   ....[2]....
        /*0034*/ 	.word	0x000004a0


	//----- nvinfo : EIATTR_CRS_STACK_SIZE
	.align		4
.L_11:
        /*0038*/ 	.byte	0x04, 0x1e
        /*003a*/ 	.short	(.L_13 - .L_12)
.L_12:
        /*003c*/ 	.word	0x00000000


	//----- nvinfo : EIATTR_CBANK_PARAM_SIZE
	.align		4
.L_13:
        /*0040*/ 	.byte	0x03, 0x19
        /*0042*/ 	.short	0x0018


	//----- nvinfo : EIATTR_PARAM_CBANK
	.align		4
        /*0044*/ 	.byte	0x04, 0x0a
        /*0046*/ 	.short	(.L_15 - .L_14)
	.align		4
.L_14:
        /*0048*/ 	.word	index@(.nv.constant0._Z3add7Myarray)
        /*004c*/ 	.short	0x0380
        /*004e*/ 	.short	0x0018


	//----- nvinfo : EIATTR_SW_WAR
	.align		4
.L_15:
        /*0050*/ 	.byte	0x04, 0x36
        /*0052*/ 	.short	(.L_17 - .L_16)
.L_16:
        /*0054*/ 	.word	0x00000008
.L_17:


//--------------------- .nv.callgraph             --------------------------
	.section	.nv.callgraph,"",@"SHT_CUDA_CALLGRAPH"
	.align	4
	.sectionentsize	8
	.align		4
        /*0000*/ 	.word	0x00000000
	.align		4
        /*0004*/ 	.word	0xffffffff
	.align		4
        /*0008*/ 	.word	0x00000000
	.align		4
        /*000c*/ 	.word	0xfffffffe
	.align		4
        /*0010*/ 	.word	0x00000000
	.align		4
        /*0014*/ 	.word	0xfffffffd
	.align		4
        /*0018*/ 	.word	0x00000000
	.align		4
        /*001c*/ 	.word	0xfffffffc


//--------------------- .text._Z3add7Myarray      --------------------------
	.section	.text._Z3add7Myarray,"ax",@progbits
	.align	128
        .global         _Z3add7Myarray
        .type           _Z3add7Myarray,@function
        .size           _Z3add7Myarray,(.L_x_5 - _Z3add7Myarray)
        .other          _Z3add7Myarray,@"STO_CUDA_ENTRY STV_DEFAULT"
_Z3add7Myarray:
.text._Z3add7Myarray:
[----:B------:R-:W-:Y:S01]  /*0000*/  LDC R1, c[0x0][0x37c] ;  /* 0x0000df00ff017b82 */ /* 0x000fe20000000800 */
[----:B------:R-:W0:Y:S07]  /*0010*/  S2R R5, SR_TID.X ;  /* 0x0000000000057919 */ /* 0x000e2e0000002100 */
[----:B------:R-:W0:Y:S01]  /*0020*/  S2UR UR4, SR_CTAID.X ;  /* 0x00000000000479c3 */ /* 0x000e220000002500 */
[----:B------:R-:W1:Y:S07]  /*0030*/  LDCU UR6, c[0x0][0x380] ;  /* 0x00007000ff0677ac */ /* 0x000e6e0008000800 */
[----:B------:R-:W0:Y:S01]  /*0040*/  LDC R0, c[0x0][0x360] ;  /* 0x0000d800ff007b82 */ /* 0x000e220000000800 */
[----:B------:R-:W2:Y:S01]  /*0050*/  LDCU UR5, c[0x0][0x370] ;  /* 0x00006e00ff0577ac */ /* 0x000ea20008000800 */
[----:B0-----:R-:W-:-:S02]  /*0060*/  IMAD R5, R0, UR4, R5 ;  /* 0x0000000400057c24 */ /* 0x001fc4000f8e0205 */
[----:B--2---:R-:W-:-:S03]  /*0070*/  IMAD R0, R0, UR5, RZ ;  /* 0x0000000500007c24 */ /* 0x004fc6000f8e02ff */
[----:B-1----:R-:W-:-:S13]  /*0080*/  ISETP.GE.AND P0, PT, R5, UR6, PT ;  /* 0x0000000605007c0c */ /* 0x002fda000bf06270 */
[----:B------:R-:W-:Y:S05]  /*0090*/  @P0 EXIT ;  /* 0x000000000000094d */ /* 0x000fea0003800000 */
[----:B------:R-:W0:Y:S01]  /*00a0*/  I2F.U32.RP R8, R0 ;  /* 0x0000000000087306 */ /* 0x000e220000209000 */
[C---:B------:R-:W-:Y:S01]  /*00b0*/  IADD3 R4, PT, PT, R0.reuse, R5, RZ ;  /* 0x0000000500047210 */ /* 0x040fe20007ffe0ff */
[----:B------:R-:W-:Y:S01]  /*00c0*/  IMAD.MOV R9, RZ, RZ, -R0 ;  /* 0x000000ffff097224 */ /* 0x000fe200078e0a00 */
[----:B------:R-:W-:Y:S01]  /*00d0*/  ISETP.NE.U32.AND P2, PT, R0, RZ, PT ;  /* 0x000000ff0000720c */ /* 0x000fe20003f45070 */
[----:B------:R-:W1:Y:S01]  /*00e0*/  LDCU.64 UR4, c[0x0][0x358] ;  /* 0x00006b00ff0477ac */ /* 0x000e620008000a00 */
[C---:B------:R-:W-:Y:S01]  /*00f0*/  ISETP.GE.AND P0, PT, R4.reuse, UR6, PT ;  /* 0x0000000604007c0c */ /* 0x040fe2000bf06270 */
[----:B------:R-:W-:Y:S01]  /*0100*/  BSSY.RECONVERGENT B0, `(.L_x_0) ;  /* 0x0000025000007945 */ /* 0x000fe20003800200 */
[----:B------:R-:W-:Y:S02]  /*0110*/  VIMNMX R7, PT, PT, R4, UR6, !PT ;  /* 0x0000000604077c48 */ /* 0x000fe4000ffe0100 */
[----:B------:R-:W-:-:S04]  /*0120*/  SEL R6, RZ, 0x1, P0 ;  /* 0x00000001ff067807 */ /* 0x000fc80000000000 */
[----:B------:R-:W-:Y:S01]  /*0130*/  IADD3 R7, PT, PT, R7, -R4, -R6 ;  /* 0x8000000407077210 */ /* 0x000fe20007ffe806 */
[----:B0-----:R-:W0:Y:S02]  /*0140*/  MUFU.RCP R8, R8 ;  /* 0x0000000800087308 */ /* 0x001e240000001000 */
[----:B0-----:R-:W-:-:S06]  /*0150*/  IADD3 R2, PT, PT, R8, 0xffffffe, RZ ;  /* 0x0ffffffe08027810 */ /* 0x001fcc0007ffe0ff */
[----:B------:R0:W2:Y:S02]  /*0160*/  F2I.FTZ.U32.TRUNC.NTZ R3, R2 ;  /* 0x0000000200037305 */ /* 0x0000a4000021f000 */
[----:B0-----:R-:W-:Y:S02]  /*0170*/  IMAD.MOV.U32 R2, RZ, RZ, RZ ;  /* 0x000000ffff027224 */ /* 0x001fe400078e00ff */
[----:B--2---:R-:W-:-:S04]  /*0180*/  IMAD R9, R9, R3, RZ ;  /* 0x0000000309097224 */ /* 0x004fc800078e02ff */
[----:B------:R-:W-:-:S06]  /*0190*/  IMAD.HI.U32 R8, R3, R9, R2 ;  /* 0x0000000903087227 */ /* 0x000fcc00078e0002 */
[----:B------:R-:W-:-:S05]  /*01a0*/  IMAD.HI.U32 R9, R8, R7, RZ ;  /* 0x0000000708097227 */ /* 0x000fca00078e00ff */
[----:B------:R-:W-:-:S05]  /*01b0*/  IADD3 R2, PT, PT, -R9, RZ, RZ ;  /* 0x000000ff09027210 */ /* 0x000fca0007ffe1ff */
[----:B------:R-:W-:Y:S02]  /*01c0*/  IMAD R7, R0, R2, R7 ;  /* 0x0000000200077224 */ /* 0x000fe400078e0207 */
[----:B------:R-:W0:Y:S03]  /*01d0*/  LDC.64 R2, c[0x0][0x390] ;  /* 0x0000e400ff027b82 */ /* 0x000e260000000a00 */
[----:B------:R-:W-:-:S13]  /*01e0*/  ISETP.GE.U32.AND P0, PT, R7, R0, PT ;  /* 0x000000000700720c */ /* 0x000fda0003f06070 */
[----:B------:R-:W-:Y:S01]  /*01f0*/  @P0 IMAD.IADD R7, R7, 0x1, -R0 ;  /* 0x0000000107070824 */ /* 0x000fe200078e0a00 */
[----:B------:R-:W-:-:S04]  /*0200*/  @P0 IADD3 R9, PT, PT, R9, 0x1, RZ ;  /* 0x0000000109090810 */ /* 0x000fc80007ffe0ff */
[----:B------:R-:W-:-:S13]  /*0210*/  ISETP.GE.U32.AND P1, PT, R7, R0, PT ;  /* 0x000000000700720c */ /* 0x000fda0003f26070 */
[----:B------:R-:W-:Y:S01]  /*0220*/  @P1 VIADD R9, R9, 0x1 ;  /* 0x0000000109091836 */ /* 0x000fe20000000000 */
[----:B------:R-:W-:-:S04]  /*0230*/  @!P2 LOP3.LUT R9, RZ, R0, RZ, 0x33, !PT ;  /* 0x00000000ff09a212 */ /* 0x000fc800078e33ff */
[----:B------:R-:W-:-:S04]  /*0240*/  IADD3 R4, PT, PT, R6, R9, RZ ;  /* 0x0000000906047210 */ /* 0x000fc80007ffe0ff */
[C---:B------:R-:W-:Y:S02]  /*0250*/  LOP3.LUT R6, R4.reuse, 0x3, RZ, 0xc0, !PT ;  /* 0x0000000304067812 */ /* 0x040fe400078ec0ff */
[----:B------:R-:W-:Y:S02]  /*0260*/  ISETP.GE.U32.AND P1, PT, R4, 0x3, PT ;  /* 0x000000030400780c */ /* 0x000fe40003f26070 */
[----:B------:R-:W-:-:S13]  /*0270*/  ISETP.NE.AND P0, PT, R6, 0x3, PT ;  /* 0x000000030600780c */ /* 0x000fda0003f05270 */
[----:B01----:R-:W-:Y:S05]  /*0280*/  @!P0 BRA `(.L_x_1) ;  /* 0x0000000000308947 */ /* 0x003fea0003800000 */
[----:B------:R-:W0:Y:S01]  /*0290*/  LDC.64 R8, c[0x0][0x390] ;  /* 0x0000e400ff087b82 */ /* 0x000e220000000a00 */
[----:B------:R-:W-:-:S05]  /*02a0*/  VIADD R4, R4, 0x1 ;  /* 0x0000000104047836 */ /* 0x000fca0000000000 */
[----:B------:R-:W-:-:S04]  /*02b0*/  LOP3.LUT R4, R4, 0x3, RZ, 0xc0, !PT ;  /* 0x0000000304047812 */ /* 0x000fc800078ec0ff */
[----:B------:R-:W-:-:S07]  /*02c0*/  IADD3 R4, PT, PT, -R4, RZ, RZ ;  /* 0x000000ff04047210 */ /* 0x000fce0007ffe1ff */
.L_x_2:
[----:B01----:R-:W-:-:S05]  /*02d0*/  IMAD.WIDE R6, R5, 0x4, R8 ;  /* 0x0000000405067825 */ /* 0x003fca00078e0208 */
[----:B------:R-:W2:Y:S01]  /*02e0*/  LDG.E R10, desc[UR4][R6.64] ;  /* 0x00000004060a7981 */ /* 0x000ea2000c1e1900 */
[----:B------:R-:W-:Y:S01]  /*02f0*/  VIADD R4, R4, 0x1 ;  /* 0x0000000104047836 */ /* 0x000fe20000000000 */
[----:B------:R-:W-:-:S04]  /*0300*/  IADD3 R5, PT, PT, R0, R5, RZ ;  /* 0x0000000500057210 */ /* 0x000fc80007ffe0ff */
[----:B------:R-:W-:Y:S01]  /*0310*/  ISETP.NE.AND P0, PT, R4, RZ, PT ;  /* 0x000000ff0400720c */ /* 0x000fe20003f05270 */
[----:B--2---:R-:W-:-:S05]  /*0320*/  FADD R11, R10, R10 ;  /* 0x0000000a0a0b7221 */ /* 0x004fca0000000000 */
[----:B------:R1:W-:Y:S07]  /*0330*/  STG.E desc[UR4][R6.64], R11 ;  /* 0x0000000b06007986 */ /* 0x0003ee000c101904 */
[----:B------:R-:W-:Y:S05]  /*0340*/  @P0 BRA `(.L_x_2) ;  /* 0xfffffffc00e00947 */ /* 0x000fea000383ffff */
.L_x_1:
[----:B------:R-:W-:Y:S05]  /*0350*/  BSYNC.RECONVERGENT B0 ;  /* 0x0000000000007941 */ /* 0x000fea0003800200 */
.L_x_0:
[----:B------:R-:W-:Y:S05]  /*0360*/  @!P1 EXIT ;  /* 0x000000000000994d */ /* 0x000fea0003800000 */
.L_x_3:
[----:B0-----:R-:W-:-:S05]  /*0370*/  IMAD.WIDE R12, R5, 0x4, R2 ;  /* 0x00000004050c7825 */ /* 0x001fca00078e0202 */
[----:B------:R-:W2:Y:S01]  /*0380*/  LDG.E R4, desc[UR4][R12.64] ;  /* 0x000000040c047981 */ /* 0x000ea2000c1e1900 */
[----:B-1----:R-:W-:-:S04]  /*0390*/  IMAD.WIDE R6, R0, 0x4, R12 ;  /* 0x0000000400067825 */ /* 0x002fc800078e020c */
[----:B--2---:R-:W-:-:S05]  /*03a0*/  FADD R15, R4, R4 ;  /* 0x00000004040f7221 */ /* 0x004fca0000000000 */
[----:B------:R0:W-:Y:S04]  /*03b0*/  STG.E desc[UR4][R12.64], R15 ;  /* 0x0000000f0c007986 */ /* 0x0001e8000c101904 */
[----:B------:R-:W2:Y:S01]  /*03c0*/  LDG.E R4, desc[UR4][R6.64] ;  /* 0x0000000406047981 */ /* 0x000ea2000c1e1900 */
[----:B------:R-:W-:-:S04]  /*03d0*/  IMAD.WIDE R8, R0, 0x4, R6 ;  /* 0x0000000400087825 */ /* 0x000fc800078e0206 */
[----:B--2---:R-:W-:-:S05]  /*03e0*/  FADD R17, R4, R4 ;  /* 0x0000000404117221 */ /* 0x004fca0000000000 */
[----:B------:R0:W-:Y:S04]  /*03f0*/  STG.E desc[UR4][R6.64], R17 ;  /* 0x0000001106007986 */ /* 0x0001e8000c101904 */
[----:B------:R-:W2:Y:S01]  /*0400*/  LDG.E R4, desc[UR4][R8.64] ;  /* 0x0000000408047981 */ /* 0x000ea2000c1e1900 */
[----:B------:R-:W-:-:S04]  /*0410*/  IMAD.WIDE R10, R0, 0x4, R8 ;  /* 0x00000004000a7825 */ /* 0x000fc800078e0208 */
[----:B--2---:R-:W-:-:S05]  /*0420*/  FADD R19, R4, R4 ;  /* 0x0000000404137221 */ /* 0x004fca0000000000 */
[----:B------:R0:W-:Y:S04]  /*0430*/  STG.E desc[UR4][R8.64], R19 ;  /* 0x0000001308007986 */ /* 0x0001e8000c101904 */
[----:B------:R-:W2:Y:S01]  /*0440*/  LDG.E R4, desc[UR4][R10.64] ;  /* 0x000000040a047981 */ /* 0x000ea2000c1e1900 */
[----:B------:R-:W-:-:S04]  /*0450*/  LEA R5, R0, R5, 0x2 ;  /* 0x0000000500057211 */ /* 0x000fc800078e10ff */
[----:B------:R-:W-:Y:S01]  /*0460*/  ISETP.GE.AND P0, PT, R5, UR6, PT ;  /* 0x0000000605007c0c */ /* 0x000fe2000bf06270 */
[----:B--2---:R-:W-:-:S05]  /*0470*/  FADD R21, R4, R4 ;  /* 0x0000000404157221 */ /* 0x004fca0000000000 */
[----:B------:R0:W-:Y:S07]  /*0480*/  STG.E desc[UR4][R10.64], R21 ;  /* 0x000000150a007986 */ /* 0x0001ee000c101904 */
[----:B------:R-:W-:Y:S05]  /*0490*/  @!P0 BRA `(.L_x_3) ;  /* 0xfffffffc00b48947 */ /* 0x000fea000383ffff */
[----:B------:R-:W-:Y:S05]  /*04a0*/  EXIT ;  /* 0x000000000000794d */ /* 0x000fea0003800000 */
.L_x_4:
[----:B------:R-:W-:-:S00]  /*04b0*/  BRA `(.L_x_4) ;  /* 0xfffffffc00fc7947 */ /* 0x000fc0000383ffff */
[----:B------:R-:W-:-:S00]  /*04c0*/  NOP ;  /* 0x0000000000007918 */ /* 0x000fc00000000000 */
        /* <DEDUP_REMOVED lines=11> */
.L_x_5:


//--------------------- .nv.shared.reserved.0     --------------------------
	.section	.nv.shared.reserved.0,"aw",@nobits
	.weak		__nv_reservedSMEM_offset_0_alias
	.size		__nv_reservedSMEM_offset_0_alias, 0, 64
	.other		__nv_reservedSMEM_offset_0_alias,@"STO_CUDA_RESERVED_SHARED STV_DEFAULT"
__nv_reservedSMEM_offset_0_alias:
	.zero		0
	.zero		64


//--------------------- .nv.constant0._Z3add7Myarray --------------------------
	.section	.nv.constant0._Z3add7Myarray,"a",@progbits
	.sectionflags	@""
	.align	4
.nv.constant0._Z3add7Myarray:
	.zero		920


//--------------------- SYMBOLS --------------------------

	.type		.nv.reservedSmem.offset0,@object
	.size		.nv.reservedSmem.offset0,0x4
